//
// Generated by NVIDIA NVVM Compiler
//
// Compiler Build ID: CL-36424714
// Cuda compilation tools, release 13.0, V13.0.88
// Based on NVVM 20.0.0
//

.version 9.0
.target sm_100
.address_size 64

	// .globl	_Z3fooPd

.visible .entry _Z3fooPd(
	.param .u64 .ptr .align 1 _Z3fooPd_param_0
)
{
	.reg .b64 	%rd<4>;

	ld.param.u64 	%rd1, [_Z3fooPd_param_0];
	cvta.to.global.u64 	%rd2, %rd1;
	mov.b64 	%rd3, 4605110762971426980;
	st.global.u64 	[%rd2], %rd3;
	ret;

}


// ===== COMPILED SASS (sm_100) =====

	.target	sm_100

	.elftype	@"ET_EXEC"


//--------------------- .note.nv.tkinfo           --------------------------
	.section	.note.nv.tkinfo,"",@"SHT_NOTE"
	.sectionflags	@"SHF_NOTE_NV_TKINFO"
	.tkinfo
        /*0018*/ 	.word	0x00000002
        /*0030*/ 	.string	""
        /*0030*/ 	.string	"ptxas"
        /*0030*/ 	.string	"Cuda compilation tools, release 13.0, V13.0.88"
        /*0030*/ 	.string	"Build cuda_13.0.r13.0/compiler.36424714_0"
        /*0030*/ 	.string	"-arch sm_100 -m 64 "



//--------------------- .note.nv.cuinfo           --------------------------
	.section	.note.nv.cuinfo,"",@"SHT_NOTE"
	.sectionflags	@"SHF_NOTE_NV_CUINFO"
        /*0018*/ 	.short	0x0002
        /*001a*/ 	.short	0x0064
        /*001c*/ 	.short	0x0082
	.zero		2


//--------------------- .nv.info                  --------------------------
	.section	.nv.info,"",@"SHT_CUDA_INFO"
	.align	4


	//----- nvinfo : EIATTR_REGCOUNT
	.align		4
        /*0000*/ 	.byte	0x04, 0x2f
        /*0002*/ 	.short	(.L_1 - .L_0)
	.align		4
.L_0:
        /*0004*/ 	.word	index@(_Z3fooPd)
        /*0008*/ 	.word	0x00000008


	//----- nvinfo : EIATTR_FRAME_SIZE
	.align		4
.L_1:
        /*000c*/ 	.byte	0x04, 0x11
        /*000e*/ 	.short	(.L_3 - .L_2)
	.align		4
.L_2:
        /*0010*/ 	.word	index@(_Z3fooPd)
        /*0014*/ 	.word	0x00000000


	//----- nvinfo : EIATTR_MIN_STACK_SIZE
	.align		4
.L_3:
        /*0018*/ 	.byte	0x04, 0x12
        /*001a*/ 	.short	(.L_5 - .L_4)
	.align		4
.L_4:
        /*001c*/ 	.word	index@(_Z3fooPd)
        /*0020*/ 	.word	0x00000000
.L_5:


//--------------------- .nv.compat                --------------------------
	.section	.nv.compat,"",@"SHT_CUDA_COMPAT_INFO"
	.align	4
        /*0000*/ 	.byte	0x02, 0x09, 0x00, 0x00, 0x02, 0x02, 0x01, 0x00, 0x02, 0x05, 0x05, 0x00, 0x03, 0x07, 0x01, 0x01
        /*0010*/ 	.byte	0x02, 0x03, 0x00, 0x00, 0x02, 0x06, 0x01, 0x00, 0x04, 0x0b, 0x08, 0x00, 0x09, 0x00, 0x00, 0x00
        /*0020*/ 	.byte	0x00, 0x00, 0x00, 0x00


//--------------------- .nv.info._Z3fooPd         --------------------------
	.section	.nv.info._Z3fooPd,"",@"SHT_CUDA_INFO"
	.sectionflags	@""
	.align	4


	//----- nvinfo : EIATTR_CUDA_API_VERSION
	.align		4
        /*0000*/ 	.byte	0x04, 0x37
        /*0002*/ 	.short	(.L_7 - .L_6)
.L_6:
        /*0004*/ 	.word	0x00000082


	//----- nvinfo : EIATTR_KPARAM_INFO
	.align		4
.L_7:
        /*0008*/ 	.byte	0x04, 0x17
        /*000a*/ 	.short	(.L_9 - .L_8)
.L_8:
        /*000c*/ 	.word	0x00000000
        /*0010*/ 	.short	0x0000
        /*0012*/ 	.short	0x0000
        /*0014*/ 	.byte	0x00, 0xf5, 0x21, 0x00


	//----- nvinfo : EIATTR_SPARSE_MMA_MASK
	.align		4
.L_9:
        /*0018*/ 	.byte	0x03, 0x50
        /*001a*/ 	.short	0x0000


	//----- nvinfo : EIATTR_MAXREG_COUNT
	.align		4
        /*001c*/ 	.byte	0x03, 0x1b
        /*001e*/ 	.short	0x00ff


	//----- nvinfo : EIATTR_MERCURY_ISA_VERSION
	.align		4
        /*0020*/ 	.byte	0x03, 0x5f
        /*0022*/ 	.short	0x0101


	//----- nvinfo : EIATTR_VRC_CTA_INIT_COUNT
	.align		4
        /*0024*/ 	.byte	0x02, 0x4a
	.zero		1
	.zero		1


	//----- nvinfo : EIATTR_EXIT_INSTR_OFFSETS
	.align		4
        /*0028*/ 	.byte	0x04, 0x1c
        /*002a*/ 	.short	(.L_11 - .L_10)


	//   ....[0]....
.L_10:
        /*002c*/ 	.word	0x00000060


	//----- nvinfo : EIATTR_CBANK_PARAM_SIZE
	.align		4
.L_11:
        /*0030*/ 	.byte	0x03, 0x19
        /*0032*/ 	.short	0x0008


	//----- nvinfo : EIATTR_PARAM_CBANK
	.align		4
        /*0034*/ 	.byte	0x04, 0x0a
        /*0036*/ 	.short	(.L_13 - .L_12)
	.align		4
.L_12:
        /*0038*/ 	.word	index@(.nv.constant0._Z3fooPd)
        /*003c*/ 	.short	0x0380
        /*003e*/ 	.short	0x0008


	//----- nvinfo : EIATTR_SW_WAR
	.align		4
.L_13:
        /*0040*/ 	.byte	0x04, 0x36
        /*0042*/ 	.short	(.L_15 - .L_14)
.L_14:
        /*0044*/ 	.word	0x00000008
.L_15:


//--------------------- .nv.callgraph             --------------------------
	.section	.nv.callgraph,"",@"SHT_CUDA_CALLGRAPH"
	.align	4
	.sectionentsize	8
	.align		4
        /*0000*/ 	.word	0x00000000
	.align		4
        /*0004*/ 	.word	0xffffffff
	.align		4
        /*0008*/ 	.word	0x00000000
	.align		4
        /*000c*/ 	.word	0xfffffffe
	.align		4
        /*0010*/ 	.word	0x00000000
	.align		4
        /*0014*/ 	.word	0xfffffffd
	.align		4
        /*0018*/ 	.word	0x00000000
	.align		4
        /*001c*/ 	.word	0xfffffffc


//--------------------- .text._Z3fooPd            --------------------------
	.section	.text._Z3fooPd,"ax",@progbits
	.align	128
        .global         _Z3fooPd
        .type           _Z3fooPd,@function
        .size           _Z3fooPd,(.L_x_1 - _Z3fooPd)
        .other          _Z3fooPd,@"STO_CUDA_ENTRY STV_DEFAULT"
_Z3fooPd:
.text._Z3fooPd:
[----:B------:R-:W-:Y:S08]  /*0000*/  LDC R1, c[0x0][0x37c] ;  /* 0x0000df00ff017b82 */ /* 0x000ff00000000800 */
[----:B------:R-:W0:Y:S01]  /*0010*/  LDC.64 R2, c[0x0][0x380] ;  /* 0x0000e000ff027b82 */ /* 0x000e220000000a00 */
[----:B------:R-:W0:Y:S01]  /*0020*/  LDCU.64 UR4, c[0x0][0x358] ;  /* 0x00006b00ff0477ac */ /* 0x000e220008000a00 */
[----:B------:R-:W-:Y:S01]  /*0030*/  HFMA2 R4, -RZ, RZ, 0.00019037723541259765625, 9504 ;  /* 0x0a3d70a4ff047431 */ /* 0x000fe200000001ff */
[----:B------:R-:W-:-:S05]  /*0040*/  MOV R5, 0x3fe8a3d7 ;  /* 0x3fe8a3d700057802 */ /* 0x000fca0000000f00 */
[----:B0-----:R-:W-:Y:S01]  /*0050*/  STG.E.64 desc[UR4][R2.64], R4 ;  /* 0x0000000402007986 */ /* 0x001fe2000c101b04 */
[----:B------:R-:W-:Y:S05]  /*0060*/  EXIT ;  /* 0x000000000000794d */ /* 0x000fea0003800000 */
.L_x_0:
[----:B------:R-:W-:-:S00]  /*0070*/  BRA `(.L_x_0) ;  /* 0xfffffffc00fc7947 */ /* 0x000fc0000383ffff */
[----:B------:R-:W-:-:S00]  /*0080*/  NOP ;  /* 0x0000000000007918 */ /* 0x000fc00000000000 */
[----:B------:R-:W-:-:S00]  /*0090*/  NOP ;  /* 0x0000000000007918 */ /* 0x000fc00000000000 */
[----:B------:R-:W-:-:S00]  /*00a0*/  NOP ;  /* 0x0000000000007918 */ /* 0x000fc00000000000 */
[----:B------:R-:W-:-:S00]  /*00b0*/  NOP ;  /* 0x0000000000007918 */ /* 0x000fc00000000000 */
[----:B------:R-:W-:-:S00]  /*00c0*/  NOP ;  /* 0x0000000000007918 */ /* 0x000fc00000000000 */
[----:B------:R-:W-:-:S00]  /*00d0*/  NOP ;  /* 0x0000000000007918 */ /* 0x000fc00000000000 */
[----:B------:R-:W-:-:S00]  /*00e0*/  NOP ;  /* 0x0000000000007918 */ /* 0x000fc00000000000 */
[----:B------:R-:W-:-:S00]  /*00f0*/  NOP ;  /* 0x0000000000007918 */ /* 0x000fc00000000000 */
.L_x_1:


//--------------------- .nv.shared.reserved.0     --------------------------
	.section	.nv.shared.reserved.0,"aw",@nobits
	.weak		__nv_reservedSMEM_offset_0_alias
	.size		__nv_reservedSMEM_offset_0_alias, 0, 64
	.other		__nv_reservedSMEM_offset_0_alias,@"STO_CUDA_RESERVED_SHARED STV_DEFAULT"
__nv_reservedSMEM_offset_0_alias:
	.zero		0
	.zero		64


//--------------------- .nv.constant0._Z3fooPd    --------------------------
	.section	.nv.constant0._Z3fooPd,"a",@progbits
	.sectionflags	@""
	.align	4
.nv.constant0._Z3fooPd:
	.zero		904


//--------------------- SYMBOLS --------------------------

	.type		.nv.reservedSmem.offset0,@object
	.size		.nv.reservedSmem.offset0,0x4
